//
// Generated by NVIDIA NVVM Compiler
//
// Compiler Build ID: CL-36424714
// Cuda compilation tools, release 13.0, V13.0.88
// Based on NVVM 20.0.0
//

.version 9.0
.target sm_100
.address_size 64

	// .globl	_Z45kMeansClusterAssignmentusingdistance_parallelPfPiS_i

.visible .entry _Z45kMeansClusterAssignmentusingdistance_parallelPfPiS_i(
	.param .u64 .ptr .align 1 _Z45kMeansClusterAssignmentusingdistance_parallelPfPiS_i_param_0,
	.param .u64 .ptr .align 1 _Z45kMeansClusterAssignmentusingdistance_parallelPfPiS_i_param_1,
	.param .u64 .ptr .align 1 _Z45kMeansClusterAssignmentusingdistance_parallelPfPiS_i_param_2,
	.param .u32 _Z45kMeansClusterAssignmentusingdistance_parallelPfPiS_i_param_3
)
{
	.reg .pred 	%p<12>;
	.reg .b32 	%r<17>;
	.reg .b32 	%f<82>;
	.reg .b64 	%rd<11>;

	ld.param.u64 	%rd1, [_Z45kMeansClusterAssignmentusingdistance_parallelPfPiS_i_param_0];
	ld.param.u64 	%rd2, [_Z45kMeansClusterAssignmentusingdistance_parallelPfPiS_i_param_1];
	ld.param.u64 	%rd3, [_Z45kMeansClusterAssignmentusingdistance_parallelPfPiS_i_param_2];
	ld.param.u32 	%r2, [_Z45kMeansClusterAssignmentusingdistance_parallelPfPiS_i_param_3];
	mov.u32 	%r3, %ctaid.x;
	mov.u32 	%r4, %ntid.x;
	mov.u32 	%r5, %tid.x;
	mad.lo.s32 	%r1, %r3, %r4, %r5;
	setp.ge.s32 	%p1, %r1, %r2;
	@%p1 bra 	$L__BB0_2;
	cvta.to.global.u64 	%rd4, %rd2;
	cvta.to.global.u64 	%rd5, %rd3;
	cvta.to.global.u64 	%rd6, %rd1;
	shl.b32 	%r6, %r1, 1;
	mul.wide.s32 	%rd7, %r6, 4;
	add.s64 	%rd8, %rd6, %rd7;
	ld.global.f32 	%f1, [%rd8+4];
	ld.global.f32 	%f2, [%rd8];
	ld.global.f32 	%f3, [%rd5];
	ld.global.f32 	%f4, [%rd5+4];
	sub.f32 	%f5, %f3, %f2;
	sub.f32 	%f6, %f4, %f1;
	mul.f32 	%f7, %f6, %f6;
	fma.rn.f32 	%f8, %f5, %f5, %f7;
	sqrt.rn.f32 	%f9, %f8;
	setp.geu.f32 	%p2, %f9, 0f4E6E6B28;
	selp.f32 	%f10, 0f4E6E6B28, %f9, %p2;
	selp.s32 	%r7, -1, 0, %p2;
	ld.global.f32 	%f11, [%rd5+8];
	ld.global.f32 	%f12, [%rd5+12];
	sub.f32 	%f13, %f11, %f2;
	sub.f32 	%f14, %f12, %f1;
	mul.f32 	%f15, %f14, %f14;
	fma.rn.f32 	%f16, %f13, %f13, %f15;
	sqrt.rn.f32 	%f17, %f16;
	setp.lt.f32 	%p3, %f17, %f10;
	selp.f32 	%f18, %f17, %f10, %p3;
	selp.b32 	%r8, 1, %r7, %p3;
	ld.global.f32 	%f19, [%rd5+16];
	ld.global.f32 	%f20, [%rd5+20];
	sub.f32 	%f21, %f19, %f2;
	sub.f32 	%f22, %f20, %f1;
	mul.f32 	%f23, %f22, %f22;
	fma.rn.f32 	%f24, %f21, %f21, %f23;
	sqrt.rn.f32 	%f25, %f24;
	setp.lt.f32 	%p4, %f25, %f18;
	selp.f32 	%f26, %f25, %f18, %p4;
	selp.b32 	%r9, 2, %r8, %p4;
	ld.global.f32 	%f27, [%rd5+24];
	ld.global.f32 	%f28, [%rd5+28];
	sub.f32 	%f29, %f27, %f2;
	sub.f32 	%f30, %f28, %f1;
	mul.f32 	%f31, %f30, %f30;
	fma.rn.f32 	%f32, %f29, %f29, %f31;
	sqrt.rn.f32 	%f33, %f32;
	setp.lt.f32 	%p5, %f33, %f26;
	selp.f32 	%f34, %f33, %f26, %p5;
	selp.b32 	%r10, 3, %r9, %p5;
	ld.global.f32 	%f35, [%rd5+32];
	ld.global.f32 	%f36, [%rd5+36];
	sub.f32 	%f37, %f35, %f2;
	sub.f32 	%f38, %f36, %f1;
	mul.f32 	%f39, %f38, %f38;
	fma.rn.f32 	%f40, %f37, %f37, %f39;
	sqrt.rn.f32 	%f41, %f40;
	setp.lt.f32 	%p6, %f41, %f34;
	selp.f32 	%f42, %f41, %f34, %p6;
	selp.b32 	%r11, 4, %r10, %p6;
	ld.global.f32 	%f43, [%rd5+40];
	ld.global.f32 	%f44, [%rd5+44];
	sub.f32 	%f45, %f43, %f2;
	sub.f32 	%f46, %f44, %f1;
	mul.f32 	%f47, %f46, %f46;
	fma.rn.f32 	%f48, %f45, %f45, %f47;
	sqrt.rn.f32 	%f49, %f48;
	setp.lt.f32 	%p7, %f49, %f42;
	selp.f32 	%f50, %f49, %f42, %p7;
	selp.b32 	%r12, 5, %r11, %p7;
	ld.global.f32 	%f51, [%rd5+48];
	ld.global.f32 	%f52, [%rd5+52];
	sub.f32 	%f53, %f51, %f2;
	sub.f32 	%f54, %f52, %f1;
	mul.f32 	%f55, %f54, %f54;
	fma.rn.f32 	%f56, %f53, %f53, %f55;
	sqrt.rn.f32 	%f57, %f56;
	setp.lt.f32 	%p8, %f57, %f50;
	selp.f32 	%f58, %f57, %f50, %p8;
	selp.b32 	%r13, 6, %r12, %p8;
	ld.global.f32 	%f59, [%rd5+56];
	ld.global.f32 	%f60, [%rd5+60];
	sub.f32 	%f61, %f59, %f2;
	sub.f32 	%f62, %f60, %f1;
	mul.f32 	%f63, %f62, %f62;
	fma.rn.f32 	%f64, %f61, %f61, %f63;
	sqrt.rn.f32 	%f65, %f64;
	setp.lt.f32 	%p9, %f65, %f58;
	selp.f32 	%f66, %f65, %f58, %p9;
	selp.b32 	%r14, 7, %r13, %p9;
	ld.global.f32 	%f67, [%rd5+64];
	ld.global.f32 	%f68, [%rd5+68];
	sub.f32 	%f69, %f67, %f2;
	sub.f32 	%f70, %f68, %f1;
	mul.f32 	%f71, %f70, %f70;
	fma.rn.f32 	%f72, %f69, %f69, %f71;
	sqrt.rn.f32 	%f73, %f72;
	setp.lt.f32 	%p10, %f73, %f66;
	selp.f32 	%f74, %f73, %f66, %p10;
	selp.b32 	%r15, 8, %r14, %p10;
	ld.global.f32 	%f75, [%rd5+72];
	ld.global.f32 	%f76, [%rd5+76];
	sub.f32 	%f77, %f75, %f2;
	sub.f32 	%f78, %f76, %f1;
	mul.f32 	%f79, %f78, %f78;
	fma.rn.f32 	%f80, %f77, %f77, %f79;
	sqrt.rn.f32 	%f81, %f80;
	setp.lt.f32 	%p11, %f81, %f74;
	selp.b32 	%r16, 9, %r15, %p11;
	mul.wide.s32 	%rd9, %r1, 4;
	add.s64 	%rd10, %rd4, %rd9;
	st.global.u32 	[%rd10], %r16;
$L__BB0_2:
	ret;

}


// ===== COMPILED SASS (sm_100) =====

	.target	sm_100

	.elftype	@"ET_EXEC"


//--------------------- .note.nv.tkinfo           --------------------------
	.section	.note.nv.tkinfo,"",@"SHT_NOTE"
	.sectionflags	@"SHF_NOTE_NV_TKINFO"
	.tkinfo
        /*0018*/ 	.word	0x00000002
        /*0030*/ 	.string	""
        /*0030*/ 	.string	"ptxas"
        /*0030*/ 	.string	"Cuda compilation tools, release 13.0, V13.0.88"
        /*0030*/ 	.string	"Build cuda_13.0.r13.0/compiler.36424714_0"
        /*0030*/ 	.string	"-arch sm_100 -m 64 "



//--------------------- .note.nv.cuinfo           --------------------------
	.section	.note.nv.cuinfo,"",@"SHT_NOTE"
	.sectionflags	@"SHF_NOTE_NV_CUINFO"
        /*0018*/ 	.short	0x0002
        /*001a*/ 	.short	0x0064
        /*001c*/ 	.short	0x0082
	.zero		2


//--------------------- .nv.info                  --------------------------
	.section	.nv.info,"",@"SHT_CUDA_INFO"
	.align	4


	//----- nvinfo : EIATTR_REGCOUNT
	.align		4
        /*0000*/ 	.byte	0x04, 0x2f
        /*0002*/ 	.short	(.L_1 - .L_0)
	.align		4
.L_0:
        /*0004*/ 	.word	index@(_Z45kMeansClusterAssignmentusingdistance_parallelPfPiS_i)
        /*0008*/ 	.word	0x00000012


	//----- nvinfo : EIATTR_FRAME_SIZE
	.align		4
.L_1:
        /*000c*/ 	.byte	0x04, 0x11
        /*000e*/ 	.short	(.L_3 - .L_2)
	.align		4
.L_2:
        /*0010*/ 	.word	index@($__internal_0_$__cuda_sm20_sqrt_rn_f32_slowpath)
        /*0014*/ 	.word	0x00000000


	//----- nvinfo : EIATTR_FRAME_SIZE
	.align		4
.L_3:
        /*0018*/ 	.byte	0x04, 0x11
        /*001a*/ 	.short	(.L_5 - .L_4)
	.align		4
.L_4:
        /*001c*/ 	.word	index@(_Z45kMeansClusterAssignmentusingdistance_parallelPfPiS_i)
        /*0020*/ 	.word	0x00000000


	//----- nvinfo : EIATTR_MIN_STACK_SIZE
	.align		4
.L_5:
        /*0024*/ 	.byte	0x04, 0x12
        /*0026*/ 	.short	(.L_7 - .L_6)
	.align		4
.L_6:
        /*0028*/ 	.word	index@(_Z45kMeansClusterAssignmentusingdistance_parallelPfPiS_i)
        /*002c*/ 	.word	0x00000000
.L_7:


//--------------------- .nv.compat                --------------------------
	.section	.nv.compat,"",@"SHT_CUDA_COMPAT_INFO"
	.align	4
        /*0000*/ 	.byte	0x02, 0x09, 0x00, 0x00, 0x02, 0x02, 0x01, 0x00, 0x02, 0x05, 0x05, 0x00, 0x03, 0x07, 0x01, 0x01
        /*0010*/ 	.byte	0x02, 0x03, 0x00, 0x00, 0x02, 0x06, 0x01, 0x00, 0x04, 0x0b, 0x08, 0x00, 0x01, 0x00, 0x00, 0x00
        /*0020*/ 	.byte	0x00, 0x00, 0x00, 0x00


//--------------------- .nv.info._Z45kMeansClusterAssignmentusingdistance_parallelPfPiS_i --------------------------
	.section	.nv.info._Z45kMeansClusterAssignmentusingdistance_parallelPfPiS_i,"",@"SHT_CUDA_INFO"
	.sectionflags	@""
	.align	4


	//----- nvinfo : EIATTR_CUDA_API_VERSION
	.align		4
        /*0000*/ 	.byte	0x04, 0x37
        /*0002*/ 	.short	(.L_9 - .L_8)
.L_8:
        /*0004*/ 	.word	0x00000082


	//----- nvinfo : EIATTR_KPARAM_INFO
	.align		4
.L_9:
        /*0008*/ 	.byte	0x04, 0x17
        /*000a*/ 	.short	(.L_11 - .L_10)
.L_10:
        /*000c*/ 	.word	0x00000000
        /*0010*/ 	.short	0x0003
        /*0012*/ 	.short	0x0018
        /*0014*/ 	.byte	0x00, 0xf0, 0x11, 0x00


	//----- nvinfo : EIATTR_KPARAM_INFO
	.align		4
.L_11:
        /*0018*/ 	.byte	0x04, 0x17
        /*001a*/ 	.short	(.L_13 - .L_12)
.L_12:
        /*001c*/ 	.word	0x00000000
        /*0020*/ 	.short	0x0002
        /*0022*/ 	.short	0x0010
        /*0024*/ 	.byte	0x00, 0xf5, 0x21, 0x00


	//----- nvinfo : EIATTR_KPARAM_INFO
	.align		4
.L_13:
        /*0028*/ 	.byte	0x04, 0x17
        /*002a*/ 	.short	(.L_15 - .L_14)
.L_14:
        /*002c*/ 	.word	0x00000000
        /*0030*/ 	.short	0x0001
        /*0032*/ 	.short	0x0008
        /*0034*/ 	.byte	0x00, 0xf5, 0x21, 0x00


	//----- nvinfo : EIATTR_KPARAM_INFO
	.align		4
.L_15:
        /*0038*/ 	.byte	0x04, 0x17
        /*003a*/ 	.short	(.L_17 - .L_16)
.L_16:
        /*003c*/ 	.word	0x00000000
        /*0040*/ 	.short	0x0000
        /*0042*/ 	.short	0x0000
        /*0044*/ 	.byte	0x00, 0xf5, 0x21, 0x00


	//----- nvinfo : EIATTR_SPARSE_MMA_MASK
	.align		4
.L_17:
        /*0048*/ 	.byte	0x03, 0x50
        /*004a*/ 	.short	0x0000


	//----- nvinfo : EIATTR_MAXREG_COUNT
	.align		4
        /*004c*/ 	.byte	0x03, 0x1b
        /*004e*/ 	.short	0x00ff


	//----- nvinfo : EIATTR_MERCURY_ISA_VERSION
	.align		4
        /*0050*/ 	.byte	0x03, 0x5f
        /*0052*/ 	.short	0x0101


	//----- nvinfo : EIATTR_VRC_CTA_INIT_COUNT
	.align		4
        /*0054*/ 	.byte	0x02, 0x4a
	.zero		1
	.zero		1


	//----- nvinfo : EIATTR_EXIT_INSTR_OFFSETS
	.align		4
        /*0058*/ 	.byte	0x04, 0x1c
        /*005a*/ 	.short	(.L_19 - .L_18)


	//   ....[0]....
.L_18:
        /*005c*/ 	.word	0x00000070


	//   ....[1]....
        /*0060*/ 	.word	0x00000f80


	//----- nvinfo : EIATTR_CRS_STACK_SIZE
	.align		4
.L_19:
        /*0064*/ 	.byte	0x04, 0x1e
        /*0066*/ 	.short	(.L_21 - .L_20)
.L_20:
        /*0068*/ 	.word	0x00000000


	//----- nvinfo : EIATTR_CBANK_PARAM_SIZE
	.align		4
.L_21:
        /*006c*/ 	.byte	0x03, 0x19
        /*006e*/ 	.short	0x001c


	//----- nvinfo : EIATTR_PARAM_CBANK
	.align		4
        /*0070*/ 	.byte	0x04, 0x0a
        /*0072*/ 	.short	(.L_23 - .L_22)
	.align		4
.L_22:
        /*0074*/ 	.word	index@(.nv.constant0._Z45kMeansClusterAssignmentusingdistance_parallelPfPiS_i)
        /*0078*/ 	.short	0x0380
        /*007a*/ 	.short	0x001c


	//----- nvinfo : EIATTR_SW_WAR
	.align		4
.L_23:
        /*007c*/ 	.byte	0x04, 0x36
        /*007e*/ 	.short	(.L_25 - .L_24)
.L_24:
        /*0080*/ 	.word	0x00000008
.L_25:


//--------------------- .nv.callgraph             --------------------------
	.section	.nv.callgraph,"",@"SHT_CUDA_CALLGRAPH"
	.align	4
	.sectionentsize	8
	.align		4
        /*0000*/ 	.word	0x00000000
	.align		4
        /*0004*/ 	.word	0xffffffff
	.align		4
        /*0008*/ 	.word	0x00000000
	.align		4
        /*000c*/ 	.word	0xfffffffe
	.align		4
        /*0010*/ 	.word	0x00000000
	.align		4
        /*0014*/ 	.word	0xfffffffd
	.align		4
        /*0018*/ 	.word	0x00000000
	.align		4
        /*001c*/ 	.word	0xfffffffc


//--------------------- .text._Z45kMeansClusterAssignmentusingdistance_parallelPfPiS_i --------------------------
	.section	.text._Z45kMeansClusterAssignmentusingdistance_parallelPfPiS_i,"ax",@progbits
	.align	128
        .global         _Z45kMeansClusterAssignmentusingdistance_parallelPfPiS_i
        .type           _Z45kMeansClusterAssignmentusingdistance_parallelPfPiS_i,@function
        .size           _Z45kMeansClusterAssignmentusingdistance_parallelPfPiS_i,(.L_x_32 - _Z45kMeansClusterAssignmentusingdistance_parallelPfPiS_i)
        .other          _Z45kMeansClusterAssignmentusingdistance_parallelPfPiS_i,@"STO_CUDA_ENTRY STV_DEFAULT"
_Z45kMeansClusterAssignmentusingdistance_parallelPfPiS_i:
.text._Z45kMeansClusterAssignmentusingdistance_parallelPfPiS_i:
[----:B------:R-:W-:Y:S01]  /*0000*/  LDC R1, c[0x0][0x37c] ;  /* 0x0000df00ff017b82 */ /* 0x000fe20000000800 */
[----:B------:R-:W0:Y:S07]  /*0010*/  S2R R3, SR_TID.X ;  /* 0x0000000000037919 */ /* 0x000e2e0000002100 */
[----:B------:R-:W0:Y:S01]  /*0020*/  S2UR UR4, SR_CTAID.X ;  /* 0x00000000000479c3 */ /* 0x000e220000002500 */
[----:B------:R-:W1:Y:S07]  /*0030*/  LDCU UR5, c[0x0][0x398] ;  /* 0x00007300ff0577ac */ /* 0x000e6e0008000800 */
[----:B------:R-:W0:Y:S02]  /*0040*/  LDC R4, c[0x0][0x360] ;  /* 0x0000d800ff047b82 */ /* 0x000e240000000800 */
[----:B0-----:R-:W-:-:S05]  /*0050*/  IMAD R4, R4, UR4, R3 ;  /* 0x0000000404047c24 */ /* 0x001fca000f8e0203 */
[----:B-1----:R-:W-:-:S13]  /*0060*/  ISETP.GE.AND P0, PT, R4, UR5, PT ;  /* 0x0000000504007c0c */ /* 0x002fda000bf06270 */
[----:B------:R-:W-:Y:S05]  /*0070*/  @P0 EXIT ;  /* 0x000000000000094d */ /* 0x000fea0003800000 */
[----:B------:R-:W0:Y:S01]  /*0080*/  LDC.64 R2, c[0x0][0x380] ;  /* 0x0000e000ff027b82 */ /* 0x000e220000000a00 */
[----:B------:R-:W1:Y:S01]  /*0090*/  LDCU.64 UR4, c[0x0][0x358] ;  /* 0x00006b00ff0477ac */ /* 0x000e620008000a00 */
[----:B------:R-:W-:-:S06]  /*00a0*/  SHF.L.U32 R5, R4, 0x1, RZ ;  /* 0x0000000104057819 */ /* 0x000fcc00000006ff */
[----:B------:R-:W2:Y:S01]  /*00b0*/  LDC.64 R8, c[0x0][0x390] ;  /* 0x0000e400ff087b82 */ /* 0x000ea20000000a00 */
[----:B0-----:R-:W-:-:S05]  /*00c0*/  IMAD.WIDE R2, R5, 0x4, R2 ;  /* 0x0000000405027825 */ /* 0x001fca00078e0202 */
[----:B-1----:R-:W3:Y:S04]  /*00d0*/  LDG.E R5, desc[UR4][R2.64+0x4] ;  /* 0x0000040402057981 */ /* 0x002ee8000c1e1900 */
[----:B--2---:R-:W3:Y:S04]  /*00e0*/  LDG.E R0, desc[UR4][R8.64+0x4] ;  /* 0x0000040408007981 */ /* 0x004ee8000c1e1900 */
[----:B------:R-:W2:Y:S04]  /*00f0*/  LDG.E R6, desc[UR4][R2.64] ;  /* 0x0000000402067981 */ /* 0x000ea8000c1e1900 */
[----:B------:R-:W2:Y:S01]  /*0100*/  LDG.E R7, desc[UR4][R8.64] ;  /* 0x0000000408077981 */ /* 0x000ea2000c1e1900 */
[----:B------:R-:W-:Y:S01]  /*0110*/  BSSY.RECONVERGENT B0, `(.L_x_0) ;  /* 0x0000011000007945 */ /* 0x000fe20003800200 */
[----:B---3--:R-:W-:-:S04]  /*0120*/  FADD R0, -R5, R0 ;  /* 0x0000000005007221 */ /* 0x008fc80000000100 */
[----:B------:R-:W-:Y:S01]  /*0130*/  FMUL R0, R0, R0 ;  /* 0x0000000000007220 */ /* 0x000fe20000400000 */
[----:B--2---:R-:W-:-:S04]  /*0140*/  FADD R7, -R6, R7 ;  /* 0x0000000706077221 */ /* 0x004fc80000000100 */
[----:B------:R-:W-:-:S05]  /*0150*/  FFMA R0, R7, R7, R0 ;  /* 0x0000000707007223 */ /* 0x000fca0000000000 */
[----:B------:R-:W-:Y:S01]  /*0160*/  IADD3 R10, PT, PT, R0, -0xd000000, RZ ;  /* 0xf3000000000a7810 */ /* 0x000fe20007ffe0ff */
[----:B------:R0:W1:Y:S03]  /*0170*/  MUFU.RSQ R7, R0 ;  /* 0x0000000000077308 */ /* 0x0000660000001400 */
[----:B------:R-:W-:-:S13]  /*0180*/  ISETP.GT.U32.AND P0, PT, R10, 0x727fffff, PT ;  /* 0x727fffff0a00780c */ /* 0x000fda0003f04070 */
[----:B0-----:R-:W-:Y:S05]  /*0190*/  @!P0 BRA `(.L_x_1) ;  /* 0x0000000000108947 */ /* 0x001fea0003800000 */
[----:B------:R-:W-:-:S07]  /*01a0*/  MOV R2, 0x1c0 ;  /* 0x000001c000027802 */ /* 0x000fce0000000f00 */
[----:B-1----:R-:W-:Y:S05]  /*01b0*/  CALL.REL.NOINC `($__internal_0_$__cuda_sm20_sqrt_rn_f32_slowpath) ;  /* 0x0000000c00747944 */ /* 0x002fea0003c00000 */
[----:B------:R-:W-:Y:S01]  /*01c0*/  MOV R8, R9 ;  /* 0x0000000900087202 */ /* 0x000fe20000000f00 */
[----:B------:R-:W-:Y:S06]  /*01d0*/  BRA `(.L_x_2) ;  /* 0x0000000000107947 */ /* 0x000fec0003800000 */
.L_x_1:
[----:B-1----:R-:W-:Y:S01]  /*01e0*/  FMUL.FTZ R3, R0, R7 ;  /* 0x0000000700037220 */ /* 0x002fe20000410000 */
[----:B------:R-:W-:-:S03]  /*01f0*/  FMUL.FTZ R7, R7, 0.5 ;  /* 0x3f00000007077820 */ /* 0x000fc60000410000 */
[----:B------:R-:W-:-:S04]  /*0200*/  FFMA R0, -R3, R3, R0 ;  /* 0x0000000303007223 */ /* 0x000fc80000000100 */
[----:B------:R-:W-:-:S07]  /*0210*/  FFMA R8, R0, R7, R3 ;  /* 0x0000000700087223 */ /* 0x000fce0000000003 */
.L_x_2:
[----:B------:R-:W-:Y:S05]  /*0220*/  BSYNC.RECONVERGENT B0 ;  /* 0x0000000000007941 */ /* 0x000fea0003800200 */
.L_x_0:
[----:B------:R-:W0:Y:S02]  /*0230*/  LDC.64 R2, c[0x0][0x390] ;  /* 0x0000e400ff027b82 */ /* 0x000e240000000a00 */
[----:B0-----:R-:W2:Y:S04]  /*0240*/  LDG.E R0, desc[UR4][R2.64+0xc] ;  /* 0x00000c0402007981 */ /* 0x001ea8000c1e1900 */
[----:B------:R-:W3:Y:S01]  /*0250*/  LDG.E R7, desc[UR4][R2.64+0x8] ;  /* 0x0000080402077981 */ /* 0x000ee2000c1e1900 */
[C---:B------:R-:W-:Y:S01]  /*0260*/  FSETP.GEU.AND P0, PT, R8.reuse, 1.00000000000000000000e+09, PT ;  /* 0x4e6e6b280800780b */ /* 0x040fe20003f0e000 */
[----:B------:R-:W-:Y:S03]  /*0270*/  BSSY.RECONVERGENT B0, `(.L_x_3) ;  /* 0x0000012000007945 */ /* 0x000fe60003800200 */
[----:B------:R-:W-:Y:S01]  /*0280*/  FSEL R8, R8, 1.00000000000000000000e+09, !P0 ;  /* 0x4e6e6b2808087808 */ /* 0x000fe20004000000 */
[----:B--2---:R-:W-:Y:S01]  /*0290*/  FADD R0, -R5, R0 ;  /* 0x0000000005007221 */ /* 0x004fe20000000100 */
[----:B---3--:R-:W-:-:S03]  /*02a0*/  FADD R7, -R6, R7 ;  /* 0x0000000706077221 */ /* 0x008fc60000000100 */
[----:B------:R-:W-:-:S04]  /*02b0*/  FMUL R0, R0, R0 ;  /* 0x0000000000007220 */ /* 0x000fc80000400000 */
[----:B------:R-:W-:-:S04]  /*02c0*/  FFMA R0, R7, R7, R0 ;  /* 0x0000000707007223 */ /* 0x000fc80000000000 */
[----:B------:R0:W1:Y:S01]  /*02d0*/  MUFU.RSQ R9, R0 ;  /* 0x0000000000097308 */ /* 0x0000620000001400 */
[----:B------:R-:W-:-:S04]  /*02e0*/  IADD3 R7, PT, PT, R0, -0xd000000, RZ ;  /* 0xf300000000077810 */ /* 0x000fc80007ffe0ff */
[----:B------:R-:W-:Y:S02]  /*02f0*/  ISETP.GT.U32.AND P1, PT, R7, 0x727fffff, PT ;  /* 0x727fffff0700780c */ /* 0x000fe40003f24070 */
[----:B------:R-:W-:-:S11]  /*0300*/  SEL R7, RZ, 0xffffffff, !P0 ;  /* 0xffffffffff077807 */ /* 0x000fd60004000000 */
[----:B01----:R-:W-:Y:S05]  /*0310*/  @!P1 BRA `(.L_x_4) ;  /* 0x00000000000c9947 */ /* 0x003fea0003800000 */
[----:B------:R-:W-:-:S07]  /*0320*/  MOV R2, 0x340 ;  /* 0x0000034000027802 */ /* 0x000fce0000000f00 */
[----:B------:R-:W-:Y:S05]  /*0330*/  CALL.REL.NOINC `($__internal_0_$__cuda_sm20_sqrt_rn_f32_slowpath) ;  /* 0x0000000c00147944 */ /* 0x000fea0003c00000 */
[----:B------:R-:W-:Y:S05]  /*0340*/  BRA `(.L_x_5) ;  /* 0x0000000000107947 */ /* 0x000fea0003800000 */
.L_x_4:
[----:B------:R-:W-:Y:S01]  /*0350*/  FMUL.FTZ R3, R0, R9 ;  /* 0x0000000900037220 */ /* 0x000fe20000410000 */
[----:B------:R-:W-:-:S03]  /*0360*/  FMUL.FTZ R9, R9, 0.5 ;  /* 0x3f00000009097820 */ /* 0x000fc60000410000 */
[----:B------:R-:W-:-:S04]  /*0370*/  FFMA R0, -R3, R3, R0 ;  /* 0x0000000303007223 */ /* 0x000fc80000000100 */
[----:B------:R-:W-:-:S07]  /*0380*/  FFMA R9, R0, R9, R3 ;  /* 0x0000000900097223 */ /* 0x000fce0000000003 */
.L_x_5:
[----:B------:R-:W-:Y:S05]  /*0390*/  BSYNC.RECONVERGENT B0 ;  /* 0x0000000000007941 */ /* 0x000fea0003800200 */
.L_x_3:
[----:B------:R-:W0:Y:S02]  /*03a0*/  LDC.64 R2, c[0x0][0x390] ;  /* 0x0000e400ff027b82 */ /* 0x000e240000000a00 */
[----:B0-----:R-:W2:Y:S04]  /*03b0*/  LDG.E R0, desc[UR4][R2.64+0x14] ;  /* 0x0000140402007981 */ /* 0x001ea8000c1e1900 */
[----:B------:R-:W3:Y:S01]  /*03c0*/  LDG.E R11, desc[UR4][R2.64+0x10] ;  /* 0x00001004020b7981 */ /* 0x000ee2000c1e1900 */
[CC--:B------:R-:W-:Y:S01]  /*03d0*/  FSETP.GEU.AND P0, PT, R9.reuse, R8.reuse, PT ;  /* 0x000000080900720b */ /* 0x0c0fe20003f0e000 */
[----:B------:R-:W-:Y:S03]  /*03e0*/  BSSY.RECONVERGENT B0, `(.L_x_6) ;  /* 0x0000012000007945 */ /* 0x000fe60003800200 */
[----:B------:R-:W-:-:S02]  /*03f0*/  FSEL R8, R9, R8, !P0 ;  /* 0x0000000809087208 */ /* 0x000fc40004000000 */
[----:B------:R-:W-:Y:S01]  /*0400*/  SEL R7, R7, 0x1, P0 ;  /* 0x0000000107077807 */ /* 0x000fe20000000000 */
[----:B--2---:R-:W-:Y:S01]  /*0410*/  FADD R0, -R5, R0 ;  /* 0x0000000005007221 */ /* 0x004fe20000000100 */
[----:B---3--:R-:W-:-:S03]  /*0420*/  FADD R11, -R6, R11 ;  /* 0x0000000b060b7221 */ /* 0x008fc60000000100 */
[----:B------:R-:W-:-:S04]  /*0430*/  FMUL R0, R0, R0 ;  /* 0x0000000000007220 */ /* 0x000fc80000400000 */
[----:B------:R-:W-:-:S04]  /*0440*/  FFMA R0, R11, R11, R0 ;  /* 0x0000000b0b007223 */ /* 0x000fc80000000000 */
[----:B------:R0:W1:Y:S01]  /*0450*/  MUFU.RSQ R11, R0 ;  /* 0x00000000000b7308 */ /* 0x0000620000001400 */
[----:B------:R-:W-:-:S04]  /*0460*/  IADD3 R10, PT, PT, R0, -0xd000000, RZ ;  /* 0xf3000000000a7810 */ /* 0x000fc80007ffe0ff */
[----:B------:R-:W-:-:S13]  /*0470*/  ISETP.GT.U32.AND P1, PT, R10, 0x727fffff, PT ;  /* 0x727fffff0a00780c */ /* 0x000fda0003f24070 */
[----:B01----:R-:W-:Y:S05]  /*0480*/  @!P1 BRA `(.L_x_7) ;  /* 0x00000000000c9947 */ /* 0x003fea0003800000 */
[----:B------:R-:W-:-:S07]  /*0490*/  MOV R2, 0x4b0 ;  /* 0x000004b000027802 */ /* 0x000fce0000000f00 */
[----:B------:R-:W-:Y:S05]  /*04a0*/  CALL.REL.NOINC `($__internal_0_$__cuda_sm20_sqrt_rn_f32_slowpath) ;  /* 0x0000000800b87944 */ /* 0x000fea0003c00000 */
[----:B------:R-:W-:Y:S05]  /*04b0*/  BRA `(.L_x_8) ;  /* 0x0000000000107947 */ /* 0x000fea0003800000 */
.L_x_7:
[----:B------:R-:W-:Y:S01]  /*04c0*/  FMUL.FTZ R9, R0, R11 ;  /* 0x0000000b00097220 */ /* 0x000fe20000410000 */
[----:B------:R-:W-:-:S03]  /*04d0*/  FMUL.FTZ R11, R11, 0.5 ;  /* 0x3f0000000b0b7820 */ /* 0x000fc60000410000 */
[----:B------:R-:W-:-:S04]  /*04e0*/  FFMA R0, -R9, R9, R0 ;  /* 0x0000000909007223 */ /* 0x000fc80000000100 */
[----:B------:R-:W-:-:S07]  /*04f0*/  FFMA R9, R0, R11, R9 ;  /* 0x0000000b00097223 */ /* 0x000fce0000000009 */
.L_x_8:
[----:B------:R-:W-:Y:S05]  /*0500*/  BSYNC.RECONVERGENT B0 ;  /* 0x0000000000007941 */ /* 0x000fea0003800200 */
.L_x_6:
        /* <DEDUP_REMOVED lines=18> */
.L_x_10:
[----:B------:R-:W-:Y:S01]  /*0630*/  FMUL.FTZ R9, R0, R11 ;  /* 0x0000000b00097220 */ /* 0x000fe20000410000 */
[----:B------:R-:W-:-:S03]  /*0640*/  FMUL.FTZ R11, R11, 0.5 ;  /* 0x3f0000000b0b7820 */ /* 0x000fc60000410000 */
[----:B------:R-:W-:-:S04]  /*0650*/  FFMA R0, -R9, R9, R0 ;  /* 0x0000000909007223 */ /* 0x000fc80000000100 */
[----:B------:R-:W-:-:S07]  /*0660*/  FFMA R9, R0, R11, R9 ;  /* 0x0000000b00097223 */ /* 0x000fce0000000009 */
.L_x_11:
[----:B------:R-:W-:Y:S05]  /*0670*/  BSYNC.RECONVERGENT B0 ;  /* 0x0000000000007941 */ /* 0x000fea0003800200 */
.L_x_9:
        /* <DEDUP_REMOVED lines=18> */
.L_x_13:
[----:B------:R-:W-:Y:S01]  /*07a0*/  FMUL.FTZ R9, R0, R11 ;  /* 0x0000000b00097220 */ /* 0x000fe20000410000 */
[----:B------:R-:W-:-:S03]  /*07b0*/  FMUL.FTZ R11, R11, 0.5 ;  /* 0x3f0000000b0b7820 */ /* 0x000fc60000410000 */
[----:B------:R-:W-:-:S04]  /*07c0*/  FFMA R0, -R9, R9, R0 ;  /* 0x0000000909007223 */ /* 0x000fc80000000100 */
[----:B------:R-:W-:-:S07]  /*07d0*/  FFMA R9, R0, R11, R9 ;  /* 0x0000000b00097223 */ /* 0x000fce0000000009 */
.L_x_14:
[----:B------:R-:W-:Y:S05]  /*07e0*/  BSYNC.RECONVERGENT B0 ;  /* 0x0000000000007941 */ /* 0x000fea0003800200 */
.L_x_12:
        /* <DEDUP_REMOVED lines=18> */
.L_x_16:
[----:B------:R-:W-:Y:S01]  /*0910*/  FMUL.FTZ R9, R0, R11 ;  /* 0x0000000b00097220 */ /* 0x000fe20000410000 */
[----:B------:R-:W-:-:S03]  /*0920*/  FMUL.FTZ R11, R11, 0.5 ;  /* 0x3f0000000b0b7820 */ /* 0x000fc60000410000 */
[----:B------:R-:W-:-:S04]  /*0930*/  FFMA R0, -R9, R9, R0 ;  /* 0x0000000909007223 */ /* 0x000fc80000000100 */
[----:B------:R-:W-:-:S07]  /*0940*/  FFMA R9, R0, R11, R9 ;  /* 0x0000000b00097223 */ /* 0x000fce0000000009 */
.L_x_17:
[----:B------:R-:W-:Y:S05]  /*0950*/  BSYNC.RECONVERGENT B0 ;  /* 0x0000000000007941 */ /* 0x000fea0003800200 */
.L_x_15:
        /* <DEDUP_REMOVED lines=18> */
.L_x_19:
[----:B------:R-:W-:Y:S01]  /*0a80*/  FMUL.FTZ R9, R0, R11 ;  /* 0x0000000b00097220 */ /* 0x000fe20000410000 */
[----:B------:R-:W-:-:S03]  /*0a90*/  FMUL.FTZ R11, R11, 0.5 ;  /* 0x3f0000000b0b7820 */ /* 0x000fc60000410000 */
[----:B------:R-:W-:-:S04]  /*0aa0*/  FFMA R0, -R9, R9, R0 ;  /* 0x0000000909007223 */ /* 0x000fc80000000100 */
[----:B------:R-:W-:-:S07]  /*0ab0*/  FFMA R9, R0, R11, R9 ;  /* 0x0000000b00097223 */ /* 0x000fce0000000009 */
.L_x_20:
[----:B------:R-:W-:Y:S05]  /*0ac0*/  BSYNC.RECONVERGENT B0 ;  /* 0x0000000000007941 */ /* 0x000fea0003800200 */
.L_x_18:
        /* <DEDUP_REMOVED lines=18> */
.L_x_22:
[----:B------:R-:W-:Y:S01]  /*0bf0*/  FMUL.FTZ R9, R0, R11 ;  /* 0x0000000b00097220 */ /* 0x000fe20000410000 */
[----:B------:R-:W-:-:S03]  /*0c00*/  FMUL.FTZ R11, R11, 0.5 ;  /* 0x3f0000000b0b7820 */ /* 0x000fc60000410000 */
[----:B------:R-:W-:-:S04]  /*0c10*/  FFMA R0, -R9, R9, R0 ;  /* 0x0000000909007223 */ /* 0x000fc80000000100 */
[----:B------:R-:W-:-:S07]  /*0c20*/  FFMA R9, R0, R11, R9 ;  /* 0x0000000b00097223 */ /* 0x000fce0000000009 */
.L_x_23:
[----:B------:R-:W-:Y:S05]  /*0c30*/  BSYNC.RECONVERGENT B0 ;  /* 0x0000000000007941 */ /* 0x000fea0003800200 */
.L_x_21:
        /* <DEDUP_REMOVED lines=18> */
.L_x_25:
[----:B------:R-:W-:Y:S01]  /*0d60*/  FMUL.FTZ R9, R0, R11 ;  /* 0x0000000b00097220 */ /* 0x000fe20000410000 */
[----:B------:R-:W-:-:S03]  /*0d70*/  FMUL.FTZ R11, R11, 0.5 ;  /* 0x3f0000000b0b7820 */ /* 0x000fc60000410000 */
[----:B------:R-:W-:-:S04]  /*0d80*/  FFMA R0, -R9, R9, R0 ;  /* 0x0000000909007223 */ /* 0x000fc80000000100 */
[----:B------:R-:W-:-:S07]  /*0d90*/  FFMA R9, R0, R11, R9 ;  /* 0x0000000b00097223 */ /* 0x000fce0000000009 */
.L_x_26:
[----:B------:R-:W-:Y:S05]  /*0da0*/  BSYNC.RECONVERGENT B0 ;  /* 0x0000000000007941 */ /* 0x000fea0003800200 */
.L_x_24:
        /* <DEDUP_REMOVED lines=17> */
[----:B------:R-:W-:Y:S01]  /*0ec0*/  MOV R0, R9 ;  /* 0x0000000900007202 */ /* 0x000fe20000000f00 */
[----:B------:R-:W-:Y:S06]  /*0ed0*/  BRA `(.L_x_29) ;  /* 0x0000000000107947 */ /* 0x000fec0003800000 */
.L_x_28:
[----:B------:R-:W-:Y:S01]  /*0ee0*/  FMUL.FTZ R3, R0, R5 ;  /* 0x0000000500037220 */ /* 0x000fe20000410000 */
[----:B------:R-:W-:-:S03]  /*0ef0*/  FMUL.FTZ R5, R5, 0.5 ;  /* 0x3f00000005057820 */ /* 0x000fc60000410000 */
[----:B------:R-:W-:-:S04]  /*0f00*/  FFMA R0, -R3, R3, R0 ;  /* 0x0000000303007223 */ /* 0x000fc80000000100 */
[----:B------:R-:W-:-:S07]  /*0f10*/  FFMA R0, R0, R5, R3 ;  /* 0x0000000500007223 */ /* 0x000fce0000000003 */
.L_x_29:
[----:B------:R-:W-:Y:S05]  /*0f20*/  BSYNC.RECONVERGENT B0 ;  /* 0x0000000000007941 */ /* 0x000fea0003800200 */
.L_x_27:
[----:B------:R-:W0:Y:S01]  /*0f30*/  LDC.64 R2, c[0x0][0x388] ;  /* 0x0000e200ff027b82 */ /* 0x000e220000000a00 */
[----:B------:R-:W-:Y:S01]  /*0f40*/  FSETP.GEU.AND P0, PT, R0, R15, PT ;  /* 0x0000000f0000720b */ /* 0x000fe20003f0e000 */
[----:B0-----:R-:W-:-:S03]  /*0f50*/  IMAD.WIDE R4, R4, 0x4, R2 ;  /* 0x0000000404047825 */ /* 0x001fc600078e0202 */
[----:B------:R-:W-:-:S05]  /*0f60*/  SEL R3, R7, 0x9, P0 ;  /* 0x0000000907037807 */ /* 0x000fca0000000000 */
[----:B------:R-:W-:Y:S01]  /*0f70*/  STG.E desc[UR4][R4.64], R3 ;  /* 0x0000000304007986 */ /* 0x000fe2000c101904 */
[----:B------:R-:W-:Y:S05]  /*0f80*/  EXIT ;  /* 0x000000000000794d */ /* 0x000fea0003800000 */
        .weak           $__internal_0_$__cuda_sm20_sqrt_rn_f32_slowpath
        .type           $__internal_0_$__cuda_sm20_sqrt_rn_f32_slowpath,@function
        .size           $__internal_0_$__cuda_sm20_sqrt_rn_f32_slowpath,(.L_x_32 - $__internal_0_$__cuda_sm20_sqrt_rn_f32_slowpath)
$__internal_0_$__cuda_sm20_sqrt_rn_f32_slowpath:
[----:B------:R-:W-:-:S13]  /*0f90*/  LOP3.LUT P0, RZ, R0, 0x7fffffff, RZ, 0xc0, !PT ;  /* 0x7fffffff00ff7812 */ /* 0x000fda000780c0ff */
[----:B------:R-:W-:Y:S01]  /*0fa0*/  @!P0 MOV R9, R0 ;  /* 0x0000000000098202 */ /* 0x000fe20000000f00 */
[----:B------:R-:W-:Y:S06]  /*0fb0*/  @!P0 BRA `(.L_x_30) ;  /* 0x0000000000408947 */ /* 0x000fec0003800000 */
[----:B------:R-:W-:-:S13]  /*0fc0*/  FSETP.GEU.FTZ.AND P0, PT, R0, RZ, PT ;  /* 0x000000ff0000720b */ /* 0x000fda0003f1e000 */
[----:B------:R-:W-:Y:S01]  /*0fd0*/  @!P0 MOV R9, 0x7fffffff ;  /* 0x7fffffff00098802 */ /* 0x000fe20000000f00 */
[----:B------:R-:W-:Y:S06]  /*0fe0*/  @!P0 BRA `(.L_x_30) ;  /* 0x0000000000348947 */ /* 0x000fec0003800000 */
[----:B------:R-:W-:-:S13]  /*0ff0*/  FSETP.GTU.FTZ.AND P0, PT, |R0|, +INF , PT ;  /* 0x7f8000000000780b */ /* 0x000fda0003f1c200 */
[----:B------:R-:W-:Y:S01]  /*1000*/  @P0 FADD.FTZ R9, R0, 1 ;  /* 0x3f80000000090421 */ /* 0x000fe20000010000 */
[----:B------:R-:W-:Y:S06]  /*1010*/  @P0 BRA `(.L_x_30) ;  /* 0x0000000000280947 */ /* 0x000fec0003800000 */
[----:B------:R-:W-:-:S13]  /*1020*/  FSETP.NEU.FTZ.AND P0, PT, |R0|, +INF , PT ;  /* 0x7f8000000000780b */ /* 0x000fda0003f1d200 */
[----:B------:R-:W-:-:S04]  /*1030*/  @P0 FFMA R10, R0, 1.84467440737095516160e+19, RZ ;  /* 0x5f800000000a0823 */ /* 0x000fc800000000ff */
[----:B------:R-:W0:Y:S02]  /*1040*/  @P0 MUFU.RSQ R9, R10 ;  /* 0x0000000a00090308 */ /* 0x000e240000001400 */
[----:B0-----:R-:W-:Y:S01]  /*1050*/  @P0 FMUL.FTZ R3, R10, R9 ;  /* 0x000000090a030220 */ /* 0x001fe20000410000 */
[----:B------:R-:W-:Y:S01]  /*1060*/  @P0 FMUL.FTZ R13, R9, 0.5 ;  /* 0x3f000000090d0820 */ /* 0x000fe20000410000 */
[----:B------:R-:W-:Y:S02]  /*1070*/  @!P0 MOV R9, R0 ;  /* 0x0000000000098202 */ /* 0x000fe40000000f00 */
[----:B------:R-:W-:-:S04]  /*1080*/  @P0 FADD.FTZ R11, -R3, -RZ ;  /* 0x800000ff030b0221 */ /* 0x000fc80000010100 */
[----:B------:R-:W-:-:S04]  /*1090*/  @P0 FFMA R12, R3, R11, R10 ;  /* 0x0000000b030c0223 */ /* 0x000fc8000000000a */
[----:B------:R-:W-:-:S04]  /*10a0*/  @P0 FFMA R12, R12, R13, R3 ;  /* 0x0000000d0c0c0223 */ /* 0x000fc80000000003 */
[----:B------:R-:W-:-:S07]  /*10b0*/  @P0 FMUL.FTZ R9, R12, 2.3283064365386962891e-10 ;  /* 0x2f8000000c090820 */ /* 0x000fce0000410000 */
.L_x_30:
[----:B------:R-:W-:-:S04]  /*10c0*/  HFMA2 R3, -RZ, RZ, 0, 0 ;  /* 0x00000000ff037431 */ /* 0x000fc800000001ff */
[----:B------:R-:W-:Y:S05]  /*10d0*/  RET.REL.NODEC R2 `(_Z45kMeansClusterAssignmentusingdistance_parallelPfPiS_i) ;  /* 0xffffffec02c87950 */ /* 0x000fea0003c3ffff */
.L_x_31:
[----:B------:R-:W-:-:S00]  /*10e0*/  BRA `(.L_x_31) ;  /* 0xfffffffc00fc7947 */ /* 0x000fc0000383ffff */
[----:B------:R-:W-:-:S00]  /*10f0*/  NOP ;  /* 0x0000000000007918 */ /* 0x000fc00000000000 */
        /* <DEDUP_REMOVED lines=8> */
.L_x_32:


//--------------------- .nv.shared.reserved.0     --------------------------
	.section	.nv.shared.reserved.0,"aw",@nobits
	.weak		__nv_reservedSMEM_offset_0_alias
	.size		__nv_reservedSMEM_offset_0_alias, 0, 64
	.other		__nv_reservedSMEM_offset_0_alias,@"STO_CUDA_RESERVED_SHARED STV_DEFAULT"
__nv_reservedSMEM_offset_0_alias:
	.zero		0
	.zero		64


//--------------------- .nv.constant0._Z45kMeansClusterAssignmentusingdistance_parallelPfPiS_i --------------------------
	.section	.nv.constant0._Z45kMeansClusterAssignmentusingdistance_parallelPfPiS_i,"a",@progbits
	.sectionflags	@""
	.align	4
.nv.constant0._Z45kMeansClusterAssignmentusingdistance_parallelPfPiS_i:
	.zero		924


//--------------------- SYMBOLS --------------------------

	.type		.nv.reservedSmem.offset0,@object
	.size		.nv.reservedSmem.offset0,0x4
